	.headerflags	@"EF_CUDA_TEXMODE_UNIFIED EF_CUDA_64BIT_ADDRESS EF_CUDA_ACCELERATORS EF_CUDA_SM90 EF_CUDA_VIRTUAL_SM(EF_CUDA_SM90)"
	.elftype	@"ET_EXEC"


//--------------------- .nv.info                  --------------------------
	.section	.nv.info,"",@"SHT_CUDA_INFO"
	.align	4


	//----- nvinfo : EIATTR_REGCOUNT
	.align		4
        /*0000*/ 	.byte	0x04, 0x2f
        /*0002*/ 	.short	(.L_1 - .L_0)
	.align		4
.L_0:
        /*0004*/ 	.word	index@(triton_poi_fused_max_pool2d_with_indices_6)
        /*0008*/ 	.word	0x00000022


	//----- nvinfo : EIATTR_MIN_STACK_SIZE
	.align		4
.L_1:
        /*000c*/ 	.byte	0x04, 0x12
        /*000e*/ 	.short	(.L_3 - .L_2)
	.align		4
.L_2:
        /*0010*/ 	.word	index@(triton_poi_fused_max_pool2d_with_indices_6)
        /*0014*/ 	.word	0x00000000


	//----- nvinfo : EIATTR_FRAME_SIZE
	.align		4
.L_3:
        /*0018*/ 	.byte	0x04, 0x11
        /*001a*/ 	.short	(.L_5 - .L_4)
	.align		4
.L_4:
        /*001c*/ 	.word	index@(triton_poi_fused_max_pool2d_with_indices_6)
        /*0020*/ 	.word	0x00000000


	//----- nvinfo : EIATTR_MIN_STACK_SIZE
	.align		4
.L_5:
        /*0024*/ 	.byte	0x04, 0x12
        /*0026*/ 	.short	(.L_7 - .L_6)
	.align		4
.L_6:
        /*0028*/ 	.word	index@(triton_poi_fused_max_pool2d_with_indices_6)
        /*002c*/ 	.word	0x00000000
.L_7:


//--------------------- .nv.info.triton_poi_fused_max_pool2d_with_indices_6 --------------------------
	.section	.nv.info.triton_poi_fused_max_pool2d_with_indices_6,"",@"SHT_CUDA_INFO"
	.sectionflags	@""
	.align	4


	//----- nvinfo : EIATTR_CUDA_API_VERSION
	.align		4
        /*0000*/ 	.byte	0x04, 0x37
        /*0002*/ 	.short	(.L_9 - .L_8)
.L_8:
        /*0004*/ 	.word	0x0000007c


	//----- nvinfo : EIATTR_KPARAM_INFO
	.align		4
.L_9:
        /*0008*/ 	.byte	0x04, 0x17
        /*000a*/ 	.short	(.L_11 - .L_10)
.L_10:
        /*000c*/ 	.word	0x00000000
        /*0010*/ 	.short	0x0003
        /*0012*/ 	.short	0x0014
        /*0014*/ 	.byte	0x00, 0xf0, 0x11, 0x00


	//----- nvinfo : EIATTR_KPARAM_INFO
	.align		4
.L_11:
        /*0018*/ 	.byte	0x04, 0x17
        /*001a*/ 	.short	(.L_13 - .L_12)
.L_12:
        /*001c*/ 	.word	0x00000000
        /*0020*/ 	.short	0x0002
        /*0022*/ 	.short	0x0010
        /*0024*/ 	.byte	0x00, 0xf0, 0x11, 0x00


	//----- nvinfo : EIATTR_KPARAM_INFO
	.align		4
.L_13:
        /*0028*/ 	.byte	0x04, 0x17
        /*002a*/ 	.short	(.L_15 - .L_14)
.L_14:
        /*002c*/ 	.word	0x00000000
        /*0030*/ 	.short	0x0001
        /*0032*/ 	.short	0x0008
        /*0034*/ 	.byte	0x00, 0xf4, 0x21, 0x00


	//----- nvinfo : EIATTR_KPARAM_INFO
	.align		4
.L_15:
        /*0038*/ 	.byte	0x04, 0x17
        /*003a*/ 	.short	(.L_17 - .L_16)
.L_16:
        /*003c*/ 	.word	0x00000000
        /*0040*/ 	.short	0x0000
        /*0042*/ 	.short	0x0000
        /*0044*/ 	.byte	0x00, 0xf4, 0x21, 0x00


	//----- nvinfo : EIATTR_SPARSE_MMA_MASK
	.align		4
.L_17:
        /*0048*/ 	.byte	0x03, 0x50
        /*004a*/ 	.short	0x0000


	//----- nvinfo : EIATTR_MAXREG_COUNT
	.align		4
        /*004c*/ 	.byte	0x03, 0x1b
        /*004e*/ 	.short	0x00ff


	//----- nvinfo : EIATTR_EXIT_INSTR_OFFSETS
	.align		4
        /*0050*/ 	.byte	0x04, 0x1c
        /*0052*/ 	.short	(.L_19 - .L_18)


	//   ....[0]....
.L_18:
        /*0054*/ 	.word	0x00001de0


	//   ....[1]....
        /*0058*/ 	.word	0x00001e90


	//----- nvinfo : EIATTR_REQNTID
	.align		4
.L_19:
        /*005c*/ 	.byte	0x04, 0x10
        /*005e*/ 	.short	(.L_21 - .L_20)
.L_20:
        /*0060*/ 	.word	0x00000080
        /*0064*/ 	.word	0x00000001
        /*0068*/ 	.word	0x00000001


	//----- nvinfo : EIATTR_CBANK_PARAM_SIZE
	.align		4
.L_21:
        /*006c*/ 	.byte	0x03, 0x19
        /*006e*/ 	.short	0x0018


	//----- nvinfo : EIATTR_PARAM_CBANK
	.align		4
        /*0070*/ 	.byte	0x04, 0x0a
        /*0072*/ 	.short	(.L_23 - .L_22)
	.align		4
.L_22:
        /*0074*/ 	.word	index@(.nv.constant0.triton_poi_fused_max_pool2d_with_indices_6)
        /*0078*/ 	.short	0x0210
        /*007a*/ 	.short	0x0018


	//----- nvinfo : EIATTR_SW_WAR
	.align		4
.L_23:
        /*007c*/ 	.byte	0x04, 0x36
        /*007e*/ 	.short	(.L_25 - .L_24)
.L_24:
        /*0080*/ 	.word	0x00000008
.L_25:


//--------------------- .nv.callgraph             --------------------------
	.section	.nv.callgraph,"",@"SHT_CUDA_CALLGRAPH"
	.align	4
	.sectionentsize	8
	.align		4
        /*0000*/ 	.word	0x00000000
	.align		4
        /*0004*/ 	.word	0xffffffff
	.align		4
        /*0008*/ 	.word	0x00000000
	.align		4
        /*000c*/ 	.word	0xfffffffe
	.align		4
        /*0010*/ 	.word	0x00000000
	.align		4
        /*0014*/ 	.word	0xfffffffd
	.align		4
        /*0018*/ 	.word	0x00000000
	.align		4
        /*001c*/ 	.word	0xfffffffc


//--------------------- .text.triton_poi_fused_max_pool2d_with_indices_6 --------------------------
	.section	.text.triton_poi_fused_max_pool2d_with_indices_6,"ax",@progbits
	.sectionflags	@"SHF_BARRIERS=1"
	.align	128
        .global         triton_poi_fused_max_pool2d_with_indices_6
        .type           triton_poi_fused_max_pool2d_with_indices_6,@function
        .size           triton_poi_fused_max_pool2d_with_indices_6,(.L_x_1 - triton_poi_fused_max_pool2d_with_indices_6)
        .other          triton_poi_fused_max_pool2d_with_indices_6,@"STO_CUDA_ENTRY STV_DEFAULT"
triton_poi_fused_max_pool2d_with_indices_6:
.text.triton_poi_fused_max_pool2d_with_indices_6:
[----:B------:R-:W0:Y:S02]  /*0000*/  LDC R1, c[0x0][0x28] ;  /* 0x00000a00ff017b82 */ /* 0x000e240000000800 */
[----:B------:R-:W1:Y:S01]  /*0010*/  S2R R0, SR_TID.X ;  /* 0x0000000000007919 */ /* 0x000e620000002100 */
[----:B------:R-:W2:Y:S01]  /*0020*/  S2UR UR4, SR_CTAID.Y ;  /* 0x00000000000479c3 */ /* 0x000ea20000002600 */
[----:B------:R-:W-:Y:S01]  /*0030*/  IMAD.MOV.U32 R4, RZ, RZ, RZ ;  /* 0x000000ffff047224 */ /* 0x000fe200078e00ff */
[----:B------:R-:W-:Y:S01]  /*0040*/  CS2R R18, SRZ ;  /* 0x0000000000127805 */ /* 0x000fe2000001ff00 */
[----:B------:R-:W3:Y:S01]  /*0050*/  S2R R14, SR_CTAID.X ;  /* 0x00000000000e7919 */ /* 0x000ee20000002500 */
[----:B------:R-:W-:-:S04]  /*0060*/  ULDC.64 UR8, c[0x0][0x208] ;  /* 0x0000820000087ab9 */ /* 0x000fc80000000a00 */
[----:B------:R-:W4:Y:S01]  /*0070*/  LDC.64 R28, c[0x0][0x210] ;  /* 0x00008400ff1c7b82 */ /* 0x000f220000000a00 */
[----:B--2---:R-:W-:Y:S01]  /*0080*/  USHF.L.U32 UR4, UR4, 0x5, URZ ;  /* 0x0000000504047899 */ /* 0x004fe2000800063f */
[----:B-1----:R-:W-:-:S04]  /*0090*/  SHF.R.U32.HI R2, RZ, 0x3, R0 ;  /* 0x00000003ff027819 */ /* 0x002fc80000011600 */
[----:B------:R-:W-:-:S04]  /*00a0*/  SGXT.U32 R2, R2, 0x4 ;  /* 0x000000040202781a */ /* 0x000fc80000000000 */
[----:B------:R-:W-:Y:S01]  /*00b0*/  LOP3.LUT R3, R2, UR4, RZ, 0xfc, !PT ;  /* 0x0000000402037c12 */ /* 0x000fe2000f8efcff */
[----:B------:R-:W-:-:S03]  /*00c0*/  IMAD.MOV.U32 R2, RZ, RZ, RZ ;  /* 0x000000ffff027224 */ /* 0x000fc600078e00ff */
[C---:B------:R-:W-:Y:S01]  /*00d0*/  LOP3.LUT R5, R3.reuse, 0x10, RZ, 0xfc, !PT ;  /* 0x0000001003057812 */ /* 0x040fe200078efcff */
[----:B------:R-:W-:-:S04]  /*00e0*/  IMAD.HI R8, R3, -0x7bdef7bd, R2 ;  /* 0x8421084303087827 */ /* 0x000fc800078e0202 */
[----:B------:R-:W-:Y:S01]  /*00f0*/  IMAD.HI R6, R5, -0x7bdef7bd, R4 ;  /* 0x8421084305067827 */ /* 0x000fe200078e0204 */
[----:B------:R-:W-:-:S03]  /*0100*/  SHF.R.U32.HI R9, RZ, 0x1f, R8 ;  /* 0x0000001fff097819 */ /* 0x000fc60000011608 */
[----:B------:R-:W-:Y:S01]  /*0110*/  IMAD.HI R2, R3, -0x779bd671, R2 ;  /* 0x8864298f03027827 */ /* 0x000fe200078e0202 */
[----:B------:R-:W-:Y:S02]  /*0120*/  SHF.R.U32.HI R7, RZ, 0x1f, R6 ;  /* 0x0000001fff077819 */ /* 0x000fe40000011606 */
[----:B------:R-:W-:Y:S01]  /*0130*/  LEA.HI.SX32 R9, R8, R9, 0x1c ;  /* 0x0000000908097211 */ /* 0x000fe200078fe2ff */
[----:B------:R-:W-:Y:S01]  /*0140*/  IMAD.HI R4, R5, -0x779bd671, R4 ;  /* 0x8864298f05047827 */ /* 0x000fe200078e0204 */
[----:B------:R-:W-:Y:S02]  /*0150*/  LEA.HI.SX32 R7, R6, R7, 0x1c ;  /* 0x0000000706077211 */ /* 0x000fe400078fe2ff */
[----:B------:R-:W-:Y:S01]  /*0160*/  SHF.R.U32.HI R11, RZ, 0x1f, R2 ;  /* 0x0000001fff0b7819 */ /* 0x000fe20000011602 */
[----:B------:R-:W-:Y:S01]  /*0170*/  IMAD.MOV.U32 R6, RZ, RZ, RZ ;  /* 0x000000ffff067224 */ /* 0x000fe200078e00ff */
[----:B------:R-:W-:Y:S01]  /*0180*/  SHF.R.U32.HI R13, RZ, 0x1f, R4 ;  /* 0x0000001fff0d7819 */ /* 0x000fe20000011604 */
[----:B------:R-:W-:Y:S01]  /*0190*/  IMAD.MOV.U32 R8, RZ, RZ, RZ ;  /* 0x000000ffff087224 */ /* 0x000fe200078e00ff */
[----:B------:R-:W-:Y:S01]  /*01a0*/  LEA.HI.SX32 R15, R2, R11, 0x17 ;  /* 0x0000000b020f7211 */ /* 0x000fe200078fbaff */
[----:B------:R-:W-:Y:S01]  /*01b0*/  IMAD.HI R12, R7, -0x7bdef7bd, R6 ;  /* 0x84210843070c7827 */ /* 0x000fe200078e0206 */
[----:B------:R-:W-:-:S03]  /*01c0*/  LEA.HI.SX32 R10, R4, R13, 0x17 ;  /* 0x0000000d040a7211 */ /* 0x000fc600078fbaff */
[----:B---3--:R-:W-:Y:S01]  /*01d0*/  IMAD.SHL.U32 R2, R14, 0x20, RZ ;  /* 0x000000200e027824 */ /* 0x008fe200078e00ff */
[----:B------:R-:W-:Y:S01]  /*01e0*/  SHF.R.U32.HI R11, RZ, 0x1f, R12 ;  /* 0x0000001fff0b7819 */ /* 0x000fe2000001160c */
[----:B------:R-:W-:-:S03]  /*01f0*/  IMAD.HI R6, R9, -0x7bdef7bd, R8 ;  /* 0x8421084309067827 */ /* 0x000fc600078e0208 */
[----:B------:R-:W-:Y:S01]  /*0200*/  LEA.HI R17, R12, R11, RZ, 0x1c ;  /* 0x0000000b0c117211 */ /* 0x000fe200078fe0ff */
[----:B------:R-:W-:Y:S01]  /*0210*/  IMAD.SHL.U32 R11, R0, 0x4, RZ ;  /* 0x00000004000b7824 */ /* 0x000fe200078e00ff */
[----:B------:R-:W-:Y:S01]  /*0220*/  SHF.R.U32.HI R13, RZ, 0x1f, R6 ;  /* 0x0000001fff0d7819 */ /* 0x000fe20000011606 */
[----:B------:R-:W-:Y:S02]  /*0230*/  IMAD R4, R9, -0x1f, R3 ;  /* 0xffffffe109047824 */ /* 0x000fe400078e0203 */
[----:B------:R-:W-:Y:S01]  /*0240*/  IMAD R17, R17, -0x1f, R7 ;  /* 0xffffffe111117824 */ /* 0x000fe200078e0207 */
[----:B------:R-:W-:Y:S01]  /*0250*/  LOP3.LUT R26, R2, 0x1c, R11, 0xf8, !PT ;  /* 0x0000001c021a7812 */ /* 0x000fe200078ef80b */
[----:B------:R-:W-:Y:S01]  /*0260*/  IMAD R11, R7, -0x1f, R5 ;  /* 0xffffffe1070b7824 */ /* 0x000fe200078e0205 */
[----:B------:R-:W-:Y:S01]  /*0270*/  LEA.HI R13, R6, R13, RZ, 0x1c ;  /* 0x0000000d060d7211 */ /* 0x000fe200078fe0ff */
[----:B------:R-:W-:Y:S01]  /*0280*/  IMAD R4, R15, 0x800, R4 ;  /* 0x000008000f047824 */ /* 0x000fe200078e0204 */
[----:B------:R-:W-:Y:S01]  /*0290*/  ISETP.GE.AND P0, PT, R26, 0x440, PT ;  /* 0x000004401a00780c */ /* 0x000fe20003f06270 */
[----:B------:R-:W-:-:S02]  /*02a0*/  IMAD R10, R10, 0x800, R11 ;  /* 0x000008000a0a7824 */ /* 0x000fc400078e020b */
[----:B------:R-:W-:Y:S01]  /*02b0*/  IMAD R24, R4, 0x880, RZ ;  /* 0x0000088004187824 */ /* 0x000fe200078e02ff */
[----:B------:R-:W-:Y:S01]  /*02c0*/  ISETP.LT.AND P1, PT, R3, 0xf04, !P0 ;  /* 0x00000f040300780c */ /* 0x000fe20004721270 */
[C---:B------:R-:W-:Y:S01]  /*02d0*/  VIADD R4, R26.reuse, 0x440 ;  /* 0x000004401a047836 */ /* 0x040fe20000000000 */
[----:B------:R-:W-:Y:S01]  /*02e0*/  ISETP.LT.AND P0, PT, R5, 0xf04, !P0 ;  /* 0x00000f040500780c */ /* 0x000fe20004701270 */
[----:B------:R-:W-:Y:S01]  /*02f0*/  IMAD R3, R17, 0x40, R10 ;  /* 0x0000004011037824 */ /* 0x000fe200078e020a */
[----:B------:R-:W-:Y:S01]  /*0300*/  CS2R R16, SRZ ;  /* 0x0000000000107805 */ /* 0x000fe2000001ff00 */
[----:B------:R-:W-:Y:S02]  /*0310*/  IMAD R25, R13, -0x1f, R9 ;  /* 0xffffffe10d197824 */ /* 0x000fe400078e0209 */
[----:B------:R-:W-:Y:S02]  /*0320*/  IMAD.IADD R6, R26, 0x1, R24 ;  /* 0x000000011a067824 */ /* 0x000fe400078e0218 */
[----:B------:R-:W-:-:S02]  /*0330*/  IMAD.IADD R10, R24, 0x1, R4 ;  /* 0x00000001180a7824 */ /* 0x000fc400078e0204 */
[C---:B------:R-:W-:Y:S02]  /*0340*/  IMAD R7, R25.reuse, 0x22000, R6 ;  /* 0x0002200019077824 */ /* 0x040fe400078e0206 */
[----:B------:R-:W-:Y:S01]  /*0350*/  IMAD R21, R25, 0x22000, R10 ;  /* 0x0002200019157824 */ /* 0x000fe200078e020a */
[----:B------:R-:W-:Y:S01]  /*0360*/  CS2R R10, SRZ ;  /* 0x00000000000a7805 */ /* 0x000fe2000001ff00 */
[----:B------:R-:W-:Y:S02]  /*0370*/  IMAD.MOV.U32 R9, RZ, RZ, RZ ;  /* 0x000000ffff097224 */ /* 0x000fe400078e00ff */
[----:B----4-:R-:W-:-:S04]  /*0380*/  IMAD.WIDE R6, R7, 0x4, R28 ;  /* 0x0000000407067825 */ /* 0x010fc800078e021c */
[----:B------:R-:W-:Y:S01]  /*0390*/  IMAD.WIDE R20, R21, 0x4, R28 ;  /* 0x0000000415147825 */ /* 0x000fe200078e021c */
[----:B------:R1:W2:Y:S03]  /*03a0*/  @P1 LDG.E.EL.128 R16, desc[UR8][R6.64] ;  /* 0x0000000806101981 */ /* 0x0002a6000c2e1d00 */
[----:B------:R-:W-:Y:S01]  /*03b0*/  IMAD R3, R3, 0x880, RZ ;  /* 0x0000088003037824 */ /* 0x000fe200078e02ff */
[----:B------:R3:W2:Y:S03]  /*03c0*/  @P1 LDG.E.EL.128 R8, desc[UR8][R20.64] ;  /* 0x0000000814081981 */ /* 0x0006a6000c2e1d00 */
[----:B------:R-:W-:Y:S02]  /*03d0*/  IMAD.IADD R23, R26, 0x1, R3 ;  /* 0x000000011a177824 */ /* 0x000fe400078e0203 */
[----:B------:R-:W-:Y:S01]  /*03e0*/  IMAD.IADD R27, R3, 0x1, R4 ;  /* 0x00000001031b7824 */ /* 0x000fe200078e0204 */
[----:B------:R-:W-:-:S02]  /*03f0*/  CS2R R12, SRZ ;  /* 0x00000000000c7805 */ /* 0x000fc4000001ff00 */
[----:B------:R-:W-:Y:S02]  /*0400*/  CS2R R14, SRZ ;  /* 0x00000000000e7805 */ /* 0x000fe4000001ff00 */
[----:B------:R-:W-:Y:S02]  /*0410*/  CS2R R4, SRZ ;  /* 0x0000000000047805 */ /* 0x000fe4000001ff00 */
[----:B-1----:R-:W-:Y:S01]  /*0420*/  CS2R R6, SRZ ;  /* 0x0000000000067805 */ /* 0x002fe2000001ff00 */
[----:B------:R-:W-:-:S04]  /*0430*/  IMAD.WIDE R22, R23, 0x4, R28 ;  /* 0x0000000417167825 */ /* 0x000fc800078e021c */
[----:B---3--:R-:W-:Y:S01]  /*0440*/  IMAD.WIDE R20, R27, 0x4, R28 ;  /* 0x000000041b147825 */ /* 0x008fe200078e021c */
[----:B------:R1:W3:Y:S04]  /*0450*/  @P0 LDG.E.EL.128 R12, desc[UR8][R22.64] ;  /* 0x00000008160c0981 */ /* 0x0002e8000c2e1d00 */
[----:B------:R4:W3:Y:S01]  /*0460*/  @P0 LDG.E.EL.128 R4, desc[UR8][R20.64] ;  /* 0x0000000814040981 */ /* 0x0008e2000c2e1d00 */
[----:B-1----:R-:W-:Y:S01]  /*0470*/  VIADD R22, R26, 0x880 ;  /* 0x000008801a167836 */ /* 0x002fe20000000000 */
[----:B--2---:R-:W-:Y:S02]  /*0480*/  FSETP.GT.AND P5, PT, R8, R16, PT ;  /* 0x000000100800720b */ /* 0x004fe40003fa4000 */
[----:B------:R-:W-:Y:S02]  /*0490*/  FSETP.GT.AND P2, PT, R9, R17, PT ;  /* 0x000000110900720b */ /* 0x000fe40003f44000 */
[----:B------:R-:W-:-:S02]  /*04a0*/  FSETP.GT.AND P3, PT, R10, R18, PT ;  /* 0x000000120a00720b */ /* 0x000fc40003f64000 */
[----:B------:R-:W-:Y:S02]  /*04b0*/  FSETP.NAN.AND P6, PT, R8, R8, PT ;  /* 0x000000080800720b */ /* 0x000fe40003fc8000 */
[----:B------:R-:W-:-:S05]  /*04c0*/  FSETP.NAN.AND P4, PT, R9, R9, PT ;  /* 0x000000090900720b */ /* 0x000fca0003f88000 */
[----:B------:R-:W-:Y:S02]  /*04d0*/  @!P5 FSEL R8, R8, R16, P6 ;  /* 0x000000100808d208 */ /* 0x000fe40003000000 */
[----:B------:R-:W-:Y:S02]  /*04e0*/  FSETP.GT.AND P5, PT, R11, R19, PT ;  /* 0x000000130b00720b */ /* 0x000fe40003fa4000 */
[----:B------:R-:W-:Y:S02]  /*04f0*/  @!P2 FSEL R9, R9, R17, P4 ;  /* 0x000000110909a208 */ /* 0x000fe40002000000 */
[----:B------:R-:W-:-:S04]  /*0500*/  FSETP.NAN.AND P2, PT, R10, R10, PT ;  /* 0x0000000a0a00720b */ /* 0x000fc80003f48000 */
[----:B------:R-:W-:Y:S01]  /*0510*/  @!P3 FSEL R10, R10, R18, P2 ;  /* 0x000000120a0ab208 */ /* 0x000fe20001000000 */
[----:B------:R-:W-:Y:S01]  /*0520*/  IMAD.IADD R18, R24, 0x1, R22 ;  /* 0x0000000118127824 */ /* 0x000fe200078e0216 */
[----:B------:R-:W-:-:S03]  /*0530*/  FSETP.NAN.AND P2, PT, R11, R11, PT ;  /* 0x0000000b0b00720b */ /* 0x000fc60003f48000 */
[----:B----4-:R-:W-:Y:S01]  /*0540*/  IMAD R21, R25, 0x22000, R18 ;  /* 0x0002200019157824 */ /* 0x010fe200078e0212 */
[----:B------:R-:W-:Y:S02]  /*0550*/  @!P5 FSEL R11, R11, R19, P2 ;  /* 0x000000130b0bd208 */ /* 0x000fe40001000000 */
[----:B------:R-:W-:Y:S02]  /*0560*/  CS2R R16, SRZ ;  /* 0x0000000000107805 */ /* 0x000fe4000001ff00 */
[----:B------:R-:W-:Y:S01]  /*0570*/  CS2R R18, SRZ ;  /* 0x0000000000127805 */ /* 0x000fe2000001ff00 */
[----:B------:R-:W-:-:S05]  /*0580*/  IMAD.WIDE R20, R21, 0x4, R28 ;  /* 0x0000000415147825 */ /* 0x000fca00078e021c */
[----:B------:R1:W2:Y:S01]  /*0590*/  @P1 LDG.E.EL.128 R16, desc[UR8][R20.64] ;  /* 0x0000000814101981 */ /* 0x0002a2000c2e1d00 */
[C---:B---3--:R-:W-:Y:S02]  /*05a0*/  FSETP.GT.AND P6, PT, R4.reuse, R12, PT ;  /* 0x0000000c0400720b */ /* 0x048fe40003fc4000 */
[----:B------:R-:W-:Y:S02]  /*05b0*/  FSETP.NAN.AND P3, PT, R4, R4, PT ;  /* 0x000000040400720b */ /* 0x000fe40003f68000 */
[----:B------:R-:W-:Y:S02]  /*05c0*/  FSETP.GT.AND P4, PT, R5, R13, PT ;  /* 0x0000000d0500720b */ /* 0x000fe40003f84000 */
[----:B------:R-:W-:Y:S02]  /*05d0*/  FSETP.GT.AND P2, PT, R7, R15, PT ;  /* 0x0000000f0700720b */ /* 0x000fe40003f44000 */
[----:B------:R-:W-:-:S05]  /*05e0*/  FSETP.NAN.AND P5, PT, R5, R5, PT ;  /* 0x000000050500720b */ /* 0x000fca0003fa8000 */
[----:B------:R-:W-:Y:S02]  /*05f0*/  @!P6 FSEL R4, R4, R12, P3 ;  /* 0x0000000c0404e208 */ /* 0x000fe40001800000 */
[C---:B------:R-:W-:Y:S02]  /*0600*/  FSETP.GT.AND P3, PT, R6.reuse, R14, PT ;  /* 0x0000000e0600720b */ /* 0x040fe40003f64000 */
[----:B------:R-:W-:Y:S02]  /*0610*/  @!P4 FSEL R5, R5, R13, P5 ;  /* 0x0000000d0505c208 */ /* 0x000fe40002800000 */
[----:B------:R-:W-:Y:S02]  /*0620*/  FSETP.NAN.AND P4, PT, R6, R6, PT ;  /* 0x000000060600720b */ /* 0x000fe40003f88000 */
[----:B------:R-:W-:Y:S01]  /*0630*/  FSETP.NAN.AND P5, PT, R7, R7, PT ;  /* 0x000000070700720b */ /* 0x000fe20003fa8000 */
[----:B------:R-:W-:Y:S01]  /*0640*/  IMAD.IADD R23, R3, 0x1, R22 ;  /* 0x0000000103177824 */ /* 0x000fe200078e0216 */
[----:B------:R-:W-:-:S02]  /*0650*/  CS2R R12, SRZ ;  /* 0x00000000000c7805 */ /* 0x000fc4000001ff00 */
[----:B------:R-:W-:Y:S01]  /*0660*/  @!P2 FSEL R7, R7, R15, P5 ;  /* 0x0000000f0707a208 */ /* 0x000fe20002800000 */
[----:B-1----:R-:W-:Y:S02]  /*0670*/  IMAD.WIDE R20, R23, 0x4, R28 ;  /* 0x0000000417147825 */ /* 0x002fe400078e021c */
[----:B------:R-:W-:Y:S02]  /*0680*/  @!P3 FSEL R6, R6, R14, P4 ;  /* 0x0000000e0606b208 */ /* 0x000fe40002000000 */
[----:B------:R-:W-:-:S06]  /*0690*/  CS2R R14, SRZ ;  /* 0x00000000000e7805 */ /* 0x000fcc000001ff00 */
[----:B------:R1:W3:Y:S01]  /*06a0*/  @P0 LDG.E.EL.128 R12, desc[UR8][R20.64] ;  /* 0x00000008140c0981 */ /* 0x0002e2000c2e1d00 */
[----:B------:R-:W-:Y:S01]  /*06b0*/  VIADD R22, R26, 0x11000 ;  /* 0x000110001a167836 */ /* 0x000fe20000000000 */
[----:B--2---:R-:W-:Y:S02]  /*06c0*/  FSETP.NAN.AND P5, PT, R16, R16, PT ;  /* 0x000000101000720b */ /* 0x004fe40003fa8000 */
[-C--:B------:R-:W-:Y:S02]  /*06d0*/  FSETP.NAN.AND P2, PT, R17, R17.reuse, PT ;  /* 0x000000111100720b */ /* 0x080fe40003f48000 */
[----:B------:R-:W-:Y:S02]  /*06e0*/  FSETP.NAN.AND P3, PT, R18, R18, PT ;  /* 0x000000121200720b */ /* 0x000fe40003f68000 */
[----:B------:R-:W-:Y:S02]  /*06f0*/  FSETP.GEU.AND P6, PT, R8, R16, PT ;  /* 0x000000100800720b */ /* 0x000fe40003fce000 */
[----:B------:R-:W-:-:S05]  /*0700*/  FSETP.GEU.AND P4, PT, R9, R17, PT ;  /* 0x000000110900720b */ /* 0x000fca0003f8e000 */
[----:B------:R-:W-:Y:S02]  /*0710*/  @!P5 FSEL R16, R16, R8, !P6 ;  /* 0x000000081010d208 */ /* 0x000fe40007000000 */
[----:B------:R-:W-:Y:S02]  /*0720*/  FSETP.NAN.AND P5, PT, R19, R19, PT ;  /* 0x000000131300720b */ /* 0x000fe40003fa8000 */
[----:B------:R-:W-:Y:S02]  /*0730*/  @!P2 FSEL R17, R17, R9, !P4 ;  /* 0x000000091111a208 */ /* 0x000fe40006000000 */
[----:B------:R-:W-:-:S04]  /*0740*/  FSETP.GEU.AND P2, PT, R10, R18, PT ;  /* 0x000000120a00720b */ /* 0x000fc80003f4e000 */
[----:B------:R-:W-:Y:S01]  /*0750*/  @!P3 FSEL R18, R18, R10, !P2 ;  /* 0x0000000a1212b208 */ /* 0x000fe20005000000 */
[----:B------:R-:W-:Y:S01]  /*0760*/  IMAD.IADD R10, R24, 0x1, R22 ;  /* 0x00000001180a7824 */ /* 0x000fe200078e0216 */
[----:B------:R-:W-:-:S03]  /*0770*/  FSETP.GEU.AND P2, PT, R11, R19, PT ;  /* 0x000000130b00720b */ /* 0x000fc60003f4e000 */
[----:B-1----:R-:W-:Y:S01]  /*0780*/  IMAD R21, R25, 0x22000, R10 ;  /* 0x0002200019157824 */ /* 0x002fe200078e020a */
[----:B------:R-:W-:Y:S02]  /*0790*/  @!P5 FSEL R19, R19, R11, !P2 ;  /* 0x0000000b1313d208 */ /* 0x000fe40005000000 */
[----:B------:R-:W-:Y:S02]  /*07a0*/  CS2R R8, SRZ ;  /* 0x0000000000087805 */ /* 0x000fe4000001ff00 */
[----:B------:R-:W-:Y:S01]  /*07b0*/  CS2R R10, SRZ ;  /* 0x00000000000a7805 */ /* 0x000fe2000001ff00 */
[----:B------:R-:W-:-:S05]  /*07c0*/  IMAD.WIDE R20, R21, 0x4, R28 ;  /* 0x0000000415147825 */ /* 0x000fca00078e021c */
[----:B------:R1:W2:Y:S01]  /*07d0*/  @P1 LDG.E.EL.128 R8, desc[UR8][R20.64] ;  /* 0x0000000814081981 */ /* 0x0002a2000c2e1d00 */
[-C--:B---3--:R-:W-:Y:S02]  /*07e0*/  FSETP.NAN.AND P6, PT, R12, R12.reuse, PT ;  /* 0x0000000c0c00720b */ /* 0x088fe40003fc8000 */
[----:B------:R-:W-:Y:S02]  /*07f0*/  FSETP.GEU.AND P3, PT, R4, R12, PT ;  /* 0x0000000c0400720b */ /* 0x000fe40003f6e000 */
[----:B------:R-:W-:Y:S02]  /*0800*/  FSETP.NAN.AND P4, PT, R13, R13, PT ;  /* 0x0000000d0d00720b */ /* 0x000fe40003f88000 */
[----:B------:R-:W-:Y:S02]  /*0810*/  FSETP.NAN.AND P2, PT, R15, R15, PT ;  /* 0x0000000f0f00720b */ /* 0x000fe40003f48000 */
[----:B------:R-:W-:-:S05]  /*0820*/  FSETP.GEU.AND P5, PT, R5, R13, PT ;  /* 0x0000000d0500720b */ /* 0x000fca0003fae000 */
[----:B------:R-:W-:Y:S02]  /*0830*/  @!P6 FSEL R12, R12, R4, !P3 ;  /* 0x000000040c0ce208 */ /* 0x000fe40005800000 */
[-C--:B------:R-:W-:Y:S02]  /*0840*/  FSETP.NAN.AND P3, PT, R14, R14.reuse, PT ;  /* 0x0000000e0e00720b */ /* 0x080fe40003f68000 */
[----:B------:R-:W-:Y:S02]  /*0850*/  @!P4 FSEL R13, R13, R5, !P5 ;  /* 0x000000050d0dc208 */ /* 0x000fe40006800000 */
[----:B------:R-:W-:Y:S02]  /*0860*/  FSETP.GEU.AND P4, PT, R6, R14, PT ;  /* 0x0000000e0600720b */ /* 0x000fe40003f8e000 */
[----:B------:R-:W-:Y:S01]  /*0870*/  FSETP.GEU.AND P5, PT, R7, R15, PT ;  /* 0x0000000f0700720b */ /* 0x000fe20003fae000 */
[----:B------:R-:W-:Y:S01]  /*0880*/  IMAD.IADD R23, R3, 0x1, R22 ;  /* 0x0000000103177824 */ /* 0x000fe200078e0216 */
[----:B------:R-:W-:-:S02]  /*0890*/  CS2R R4, SRZ ;  /* 0x0000000000047805 */ /* 0x000fc4000001ff00 */
[----:B------:R-:W-:Y:S01]  /*08a0*/  @!P2 FSEL R15, R15, R7, !P5 ;  /* 0x000000070f0fa208 */ /* 0x000fe20006800000 */
[----:B-1----:R-:W-:Y:S02]  /*08b0*/  IMAD.WIDE R20, R23, 0x4, R28 ;  /* 0x0000000417147825 */ /* 0x002fe400078e021c */
[----:B------:R-:W-:Y:S02]  /*08c0*/  @!P3 FSEL R14, R14, R6, !P4 ;  /* 0x000000060e0eb208 */ /* 0x000fe40006000000 */
        /* <DEDUP_REMOVED lines=75> */
[----:B------:R-:W-:Y:S02]  /*0d80*/  CS2R R22, SRZ ;  /* 0x0000000000167805 */ /* 0x000fe4000001ff00 */
[----:B-1----:R-:W-:Y:S02]  /*0d90*/  CS2R R20, SRZ ;  /* 0x0000000000147805 */ /* 0x002fe4000001ff00 */
[-C--:B--2---:R-:W-:Y:S02]  /*0da0*/  FSETP.NAN.AND P4, PT, R8, R8.reuse, PT ;  /* 0x000000080800720b */ /* 0x084fe40003f88000 */
[----:B------:R-:W-:Y:S02]  /*0db0*/  FSETP.NAN.AND P2, PT, R9, R9, PT ;  /* 0x000000090900720b */ /* 0x000fe40003f48000 */
[----:B------:R-:W-:-:S02]  /*0dc0*/  FSETP.GEU.AND P5, PT, R16, R8, PT ;  /* 0x000000081000720b */ /* 0x000fc40003fae000 */
[----:B------:R-:W-:-:S07]  /*0dd0*/  FSETP.GEU.AND P6, PT, R17, R9, PT ;  /* 0x000000091100720b */ /* 0x000fce0003fce000 */
[----:B------:R-:W-:Y:S01]  /*0de0*/  @!P4 FSEL R8, R8, R16, !P5 ;  /* 0x000000100808c208 */ /* 0x000fe20006800000 */
[----:B------:R-:W-:Y:S01]  /*0df0*/  IMAD.IADD R16, R24, 0x1, R27 ;  /* 0x0000000118107824 */ /* 0x000fe200078e021b */
[----:B------:R-:W-:-:S03]  /*0e00*/  @!P2 FSEL R9, R9, R17, !P6 ;  /* 0x000000110909a208 */ /* 0x000fc60007000000 */
[----:B------:R-:W-:-:S04]  /*0e10*/  IMAD R17, R25, 0x22000, R16 ;  /* 0x0002200019117824 */ /* 0x000fc800078e0210 */
[----:B------:R-:W-:-:S05]  /*0e20*/  IMAD.WIDE R16, R17, 0x4, R28 ;  /* 0x0000000411107825 */ /* 0x000fca00078e021c */
[----:B------:R1:W2:Y:S01]  /*0e30*/  @P1 LDG.E.EL.128 R20, desc[UR8][R16.64] ;  /* 0x0000000810141981 */ /* 0x0002a2000c2e1d00 */
[-C--:B------:R-:W-:Y:S02]  /*0e40*/  FSETP.NAN.AND P3, PT, R10, R10.reuse, PT ;  /* 0x0000000a0a00720b */ /* 0x080fe40003f68000 */
[----:B------:R-:W-:Y:S02]  /*0e50*/  FSETP.NAN.AND P4, PT, R11, R11, PT ;  /* 0x0000000b0b00720b */ /* 0x000fe40003f88000 */
[----:B------:R-:W-:Y:S02]  /*0e60*/  FSETP.GEU.AND P2, PT, R18, R10, PT ;  /* 0x0000000a1200720b */ /* 0x000fe40003f4e000 */
[----:B---3--:R-:W-:-:S07]  /*0e70*/  FSETP.NAN.AND P5, PT, R4, R4, PT ;  /* 0x000000040400720b */ /* 0x008fce0003fa8000 */
[----:B------:R-:W-:Y:S02]  /*0e80*/  @!P3 FSEL R10, R10, R18, !P2 ;  /* 0x000000120a0ab208 */ /* 0x000fe40005000000 */
[----:B------:R-:W-:-:S04]  /*0e90*/  FSETP.GEU.AND P2, PT, R19, R11, PT ;  /* 0x0000000b1300720b */ /* 0x000fc80003f4e000 */
[----:B------:R-:W-:Y:S02]  /*0ea0*/  @!P4 FSEL R11, R11, R19, !P2 ;  /* 0x000000130b0bc208 */ /* 0x000fe40005000000 */
[----:B------:R-:W-:Y:S02]  /*0eb0*/  FSETP.NAN.AND P4, PT, R5, R5, PT ;  /* 0x000000050500720b */ /* 0x000fe40003f88000 */
[----:B------:R-:W-:-:S04]  /*0ec0*/  FSETP.GEU.AND P3, PT, R12, R4, PT ;  /* 0x000000040c00720b */ /* 0x000fc80003f6e000 */
[----:B------:R-:W-:Y:S02]  /*0ed0*/  @!P5 FSEL R4, R4, R12, !P3 ;  /* 0x0000000c0404d208 */ /* 0x000fe40005800000 */
[----:B------:R-:W-:Y:S02]  /*0ee0*/  FSETP.GEU.AND P5, PT, R13, R5, PT ;  /* 0x000000050d00720b */ /* 0x000fe40003fae000 */
[----:B-1----:R-:W-:-:S03]  /*0ef0*/  CS2R R16, SRZ ;  /* 0x0000000000107805 */ /* 0x002fc6000001ff00 */
[----:B------:R-:W-:Y:S01]  /*0f00*/  @!P4 FSEL R5, R5, R13, !P5 ;  /* 0x0000000d0505c208 */ /* 0x000fe20006800000 */
[----:B------:R-:W-:Y:S01]  /*0f10*/  IMAD.IADD R13, R3, 0x1, R27 ;  /* 0x00000001030d7824 */ /* 0x000fe200078e021b */
[----:B------:R-:W-:-:S03]  /*0f20*/  CS2R R18, SRZ ;  /* 0x0000000000127805 */ /* 0x000fc6000001ff00 */
[----:B------:R-:W-:Y:S01]  /*0f30*/  IMAD.WIDE R12, R13, 0x4, R28 ;  /* 0x000000040d0c7825 */ /* 0x000fe200078e021c */
[----:B------:R-:W-:-:S04]  /*0f40*/  FSETP.NAN.AND P3, PT, R6, R6, PT ;  /* 0x000000060600720b */ /* 0x000fc80003f68000 */
[----:B------:R1:W3:Y:S01]  /*0f50*/  @P0 LDG.E.EL.128 R16, desc[UR8][R12.64] ;  /* 0x000000080c100981 */ /* 0x0002e2000c2e1d00 */
[----:B------:R-:W-:Y:S02]  /*0f60*/  FSETP.NAN.AND P2, PT, R7, R7, PT ;  /* 0x000000070700720b */ /* 0x000fe40003f48000 */
[----:B------:R-:W-:-:S06]  /*0f70*/  FSETP.GEU.AND P4, PT, R14, R6, PT ;  /* 0x000000060e00720b */ /* 0x000fcc0003f8e000 */
[----:B------:R-:W-:Y:S02]  /*0f80*/  @!P3 FSEL R6, R6, R14, !P4 ;  /* 0x0000000e0606b208 */ /* 0x000fe40006000000 */
[----:B------:R-:W-:-:S04]  /*0f90*/  FSETP.GEU.AND P5, PT, R15, R7, PT ;  /* 0x000000070f00720b */ /* 0x000fc80003fae000 */
[----:B------:R-:W-:Y:S02]  /*0fa0*/  @!P2 FSEL R7, R7, R15, !P5 ;  /* 0x0000000f0707a208 */ /* 0x000fe40006800000 */
[----:B------:R-:W-:Y:S02]  /*0fb0*/  CS2R R14, SRZ ;  /* 0x00000000000e7805 */ /* 0x000fe4000001ff00 */
[-C--:B--2---:R-:W-:Y:S02]  /*0fc0*/  FSETP.NAN.AND P3, PT, R20, R20.reuse, PT ;  /* 0x000000141400720b */ /* 0x084fe40003f68000 */
[-C--:B------:R-:W-:Y:S02]  /*0fd0*/  FSETP.NAN.AND P2, PT, R21, R21.reuse, PT ;  /* 0x000000151500720b */ /* 0x080fe40003f48000 */
[----:B------:R-:W-:Y:S02]  /*0fe0*/  FSETP.GEU.AND P4, PT, R8, R20, PT ;  /* 0x000000140800720b */ /* 0x000fe40003f8e000 */
[----:B------:R-:W-:-:S07]  /*0ff0*/  FSETP.GEU.AND P5, PT, R9, R21, PT ;  /* 0x000000150900720b */ /* 0x000fce0003fae000 */
[----:B------:R-:W-:Y:S02]  /*1000*/  @!P3 FSEL R20, R20, R8, !P4 ;  /* 0x000000081414b208 */ /* 0x000fe40006000000 */
[----:B------:R-:W-:Y:S02]  /*1010*/  FSETP.NAN.AND P4, PT, R22, R22, PT ;  /* 0x000000161600720b */ /* 0x000fe40003f88000 */
[----:B------:R-:W-:Y:S01]  /*1020*/  FSETP.NAN.AND P3, PT, R23, R23, PT ;  /* 0x000000171700720b */ /* 0x000fe20003f68000 */
[----:B------:R-:W-:Y:S01]  /*1030*/  VIADD R8, R26, 0x22440 ;  /* 0x000224401a087836 */ /* 0x000fe20000000000 */
[----:B------:R-:W-:-:S03]  /*1040*/  @!P2 FSEL R21, R21, R9, !P5 ;  /* 0x000000091515a208 */ /* 0x000fc60006800000 */
[----:B-1----:R-:W-:Y:S01]  /*1050*/  IMAD.IADD R12, R24, 0x1, R8 ;  /* 0x00000001180c7824 */ /* 0x002fe200078e0208 */
[----:B------:R-:W-:Y:S02]  /*1060*/  FSETP.GEU.AND P2, PT, R10, R22, PT ;  /* 0x000000160a00720b */ /* 0x000fe40003f4e000 */
[----:B------:R-:W-:Y:S01]  /*1070*/  FSETP.GEU.AND P5, PT, R11, R23, PT ;  /* 0x000000170b00720b */ /* 0x000fe20003fae000 */
[----:B------:R-:W-:Y:S01]  /*1080*/  IMAD R9, R25, 0x22000, R12 ;  /* 0x0002200019097824 */ /* 0x000fe200078e020c */
[----:B------:R-:W-:Y:S02]  /*1090*/  CS2R R12, SRZ ;  /* 0x00000000000c7805 */ /* 0x000fe4000001ff00 */
[----:B------:R-:W-:Y:S02]  /*10a0*/  @!P4 FSEL R22, R22, R10, !P2 ;  /* 0x0000000a1616c208 */ /* 0x000fe40005000000 */
[----:B------:R-:W-:Y:S01]  /*10b0*/  @!P3 FSEL R23, R23, R11, !P5 ;  /* 0x0000000b1717b208 */ /* 0x000fe20006800000 */
[----:B------:R-:W-:-:S05]  /*10c0*/  IMAD.WIDE R10, R9, 0x4, R28 ;  /* 0x00000004090a7825 */ /* 0x000fca00078e021c */
[----:B------:R1:W2:Y:S01]  /*10d0*/  @P1 LDG.E.EL.128 R12, desc[UR8][R10.64] ;  /* 0x000000080a0c1981 */ /* 0x0002a2000c2e1d00 */
[-C--:B---3--:R-:W-:Y:S02]  /*10e0*/  FSETP.NAN.AND P2, PT, R16, R16.reuse, PT ;  /* 0x000000101000720b */ /* 0x088fe40003f48000 */
[-C--:B------:R-:W-:Y:S02]  /*10f0*/  FSETP.NAN.AND P3, PT, R17, R17.reuse, PT ;  /* 0x000000111100720b */ /* 0x080fe40003f68000 */
[----:B------:R-:W-:Y:S02]  /*1100*/  FSETP.GEU.AND P4, PT, R4, R16, PT ;  /* 0x000000100400720b */ /* 0x000fe40003f8e000 */
[----:B------:R-:W-:Y:S01]  /*1110*/  FSETP.GEU.AND P5, PT, R5, R17, PT ;  /* 0x000000110500720b */ /* 0x000fe20003fae000 */
[----:B------:R-:W-:Y:S02]  /*1120*/  VIADD R26, R26, 0x22880 ;  /* 0x000228801a1a7836 */ /* 0x000fe40000000000 */
[----:B------:R-:W-:Y:S01]  /*1130*/  IMAD.IADD R27, R3, 0x1, R8 ;  /* 0x00000001031b7824 */ /* 0x000fe200078e0208 */
[----:B------:R-:W-:Y:S01]  /*1140*/  CS2R R8, SRZ ;  /* 0x0000000000087805 */ /* 0x000fe2000001ff00 */
[----:B------:R-:W-:-:S02]  /*1150*/  IMAD.IADD R24, R24, 0x1, R26 ;  /* 0x0000000118187824 */ /* 0x000fc400078e021a */
[----:B------:R-:W-:Y:S02]  /*1160*/  @!P2 FSEL R16, R16, R4, !P4 ;  /* 0x000000041010a208 */ /* 0x000fe40006000000 */
[----:B------:R-:W-:Y:S01]  /*1170*/  @!P3 FSEL R17, R17, R5, !P5 ;  /* 0x000000051111b208 */ /* 0x000fe20006800000 */
[----:B------:R-:W-:Y:S01]  /*1180*/  IMAD.IADD R3, R3, 0x1, R26 ;  /* 0x0000000103037824 */ /* 0x000fe200078e021a */
[-C--:B------:R-:W-:Y:S02]  /*1190*/  FSETP.NAN.AND P2, PT, R18, R18.reuse, PT ;  /* 0x000000121200720b */ /* 0x080fe40003f48000 */
[----:B-1----:R-:W-:Y:S02]  /*11a0*/  CS2R R10, SRZ ;  /* 0x00000000000a7805 */ /* 0x002fe4000001ff00 */
[----:B------:R-:W-:Y:S01]  /*11b0*/  FSETP.NAN.AND P3, PT, R19, R19, PT ;  /* 0x000000131300720b */ /* 0x000fe20003f68000 */
[----:B------:R-:W-:Y:S01]  /*11c0*/  IMAD.WIDE R26, R27, 0x4, R28 ;  /* 0x000000041b1a7825 */ /* 0x000fe200078e021c */
[----:B------:R-:W-:-:S02]  /*11d0*/  FSETP.GEU.AND P4, PT, R6, R18, PT ;  /* 0x000000120600720b */ /* 0x000fc40003f8e000 */
[----:B------:R-:W-:Y:S02]  /*11e0*/  FSETP.GEU.AND P5, PT, R7, R19, PT ;  /* 0x000000130700720b */ /* 0x000fe40003fae000 */
[----:B------:R-:W3:Y:S01]  /*11f0*/  @P0 LDG.E.EL.128 R8, desc[UR8][R26.64] ;  /* 0x000000081a080981 */ /* 0x000ee2000c2e1d00 */
[----:B------:R-:W-:Y:S01]  /*1200*/  IMAD R25, R25, 0x22000, R24 ;  /* 0x0002200019197824 */ /* 0x000fe200078e0218 */
[----:B------:R-:W-:Y:S02]  /*1210*/  CS2R R4, SRZ ;  /* 0x0000000000047805 */ /* 0x000fe4000001ff00 */
[----:B------:R-:W-:-:S03]  /*1220*/  @!P2 FSEL R18, R18, R6, !P4 ;  /* 0x000000061212a208 */ /* 0x000fc60006000000 */
[----:B------:R-:W-:Y:S02]  /*1230*/  @!P3 FSEL R19, R19, R7, !P5 ;  /* 0x000000071313b208 */ /* 0x000fe40006800000 */
[----:B------:R-:W-:Y:S01]  /*1240*/  CS2R R6, SRZ ;  /* 0x0000000000067805 */ /* 0x000fe2000001ff00 */
[----:B------:R-:W-:-:S05]  /*1250*/  IMAD.WIDE R24, R25, 0x4, R28 ;  /* 0x0000000419187825 */ /* 0x000fca00078e021c */
[----:B------:R1:W4:Y:S02]  /*1260*/  @P1 LDG.E.EL.128 R4, desc[UR8][R24.64] ;  /* 0x0000000818041981 */ /* 0x000324000c2e1d00 */
[----:B-1----:R-:W1:Y:S01]  /*1270*/  S2R R24, SR_TID.X ;  /* 0x0000000000187919 */ /* 0x002e620000002100 */
[----:B------:R-:W5:Y:S01]  /*1280*/  S2UR UR6, SR_CgaCtaId ;  /* 0x00000000000679c3 */ /* 0x000f620000008800 */
[----:B------:R-:W-:Y:S01]  /*1290*/  IMAD.WIDE R28, R3, 0x4, R28 ;  /* 0x00000004031c7825 */ /* 0x000fe200078e021c */
[----:B------:R-:W-:Y:S02]  /*12a0*/  UMOV UR5, 0x400 ;  /* 0x0000040000057882 */ /* 0x000fe40000000000 */
[----:B-----5:R-:W-:Y:S01]  /*12b0*/  UPRMT UR5, UR6, 0x654, UR5 ;  /* 0x0000065406057896 */ /* 0x020fe20008000005 */
[----:B-1----:R-:W-:-:S04]  /*12c0*/  SHF.R.U32.HI R3, RZ, 0x1, R24 ;  /* 0x00000001ff037819 */ /* 0x002fc80000011618 */
[----:B------:R-:W-:Y:S02]  /*12d0*/  LOP3.LUT R3, R3, 0x3c, RZ, 0xc0, !PT ;  /* 0x0000003c03037812 */ /* 0x000fe400078ec0ff */
[-C--:B--2---:R-:W-:Y:S02]  /*12e0*/  FSETP.NAN.AND P1, PT, R12, R12.reuse, PT ;  /* 0x0000000c0c00720b */ /* 0x084fe40003f28000 */
[----:B------:R-:W-:Y:S02]  /*12f0*/  FSETP.GEU.AND P2, PT, R20, R12, PT ;  /* 0x0000000c1400720b */ /* 0x000fe40003f4e000 */
[----:B------:R-:W-:-:S09]  /*1300*/  FSETP.NAN.AND P3, PT, R15, R15, PT ;  /* 0x0000000f0f00720b */ /* 0x000fd20003f68000 */
[----:B------:R-:W-:Y:S02]  /*1310*/  @!P1 FSEL R12, R12, R20, !P2 ;  /* 0x000000140c0c9208 */ /* 0x000fe40005000000 */
[-C--:B------:R-:W-:Y:S02]  /*1320*/  FSETP.NAN.AND P1, PT, R13, R13.reuse, PT ;  /* 0x0000000d0d00720b */ /* 0x080fe40003f28000 */
[-C--:B------:R-:W-:Y:S01]  /*1330*/  FSETP.NAN.AND P2, PT, R14, R14.reuse, PT ;  /* 0x0000000e0e00720b */ /* 0x080fe20003f48000 */
[----:B------:R-:W-:Y:S01]  /*1340*/  IMAD.SHL.U32 R20, R24, 0x10, RZ ;  /* 0x0000001018147824 */ /* 0x000fe200078e00ff */
[----:B------:R-:W-:Y:S02]  /*1350*/  FSETP.GEU.AND P4, PT, R21, R13, PT ;  /* 0x0000000d1500720b */ /* 0x000fe40003f8e000 */
[----:B------:R-:W-:Y:S02]  /*1360*/  FSETP.GEU.AND P5, PT, R22, R14, PT ;  /* 0x0000000e1600720b */ /* 0x000fe40003fae000 */
[----:B------:R-:W-:-:S02]  /*1370*/  LOP3.LUT R20, R20, 0x7f0, RZ, 0xc0, !PT ;  /* 0x000007f014147812 */ /* 0x000fc400078ec0ff */
[----:B------:R-:W-:Y:S02]  /*1380*/  FSETP.GEU.AND P6, PT, R23, R15, PT ;  /* 0x0000000f1700720b */ /* 0x000fe40003fce000 */
[----:B------:R-:W-:Y:S02]  /*1390*/  IADD3 R3, R20, UR5, R3 ;  /* 0x0000000514037c10 */ /* 0x000fe4000fffe003 */
[----:B------:R-:W-:Y:S02]  /*13a0*/  @!P1 FSEL R13, R13, R21, !P4 ;  /* 0x000000150d0d9208 */ /* 0x000fe40006000000 */
[----:B------:R-:W-:Y:S02]  /*13b0*/  CS2R R20, SRZ ;  /* 0x0000000000147805 */ /* 0x000fe4000001ff00 */
[----:B------:R-:W-:Y:S02]  /*13c0*/  @!P2 FSEL R14, R14, R22, !P5 ;  /* 0x000000160e0ea208 */ /* 0x000fe40006800000 */
[----:B------:R-:W-:-:S02]  /*13d0*/  @!P3 FSEL R15, R15, R23, !P6 ;  /* 0x000000170f0fb208 */ /* 0x000fc40007000000 */
[----:B------:R-:W-:-:S06]  /*13e0*/  CS2R R22, SRZ ;  /* 0x0000000000167805 */ /* 0x000fcc000001ff00 */
[----:B------:R1:W2:Y:S01]  /*13f0*/  @P0 LDG.E.EL.128 R20, desc[UR8][R28.64] ;  /* 0x000000081c140981 */ /* 0x0002a2000c2e1d00 */
[-C--:B---3--:R-:W-:Y:S02]  /*1400*/  FSETP.NAN.AND P0, PT, R8, R8.reuse, PT ;  /* 0x000000080800720b */ /* 0x088fe40003f08000 */
[-C--:B------:R-:W-:Y:S02]  /*1410*/  FSETP.NAN.AND P1, PT, R9, R9.reuse, PT ;  /* 0x000000090900720b */ /* 0x080fe40003f28000 */
[----:B------:R-:W-:Y:S02]  /*1420*/  FSETP.GEU.AND P2, PT, R16, R8, PT ;  /* 0x000000081000720b */ /* 0x000fe40003f4e000 */
[----:B------:R-:W-:-:S07]  /*1430*/  FSETP.GEU.AND P3, PT, R17, R9, PT ;  /* 0x000000091100720b */ /* 0x000fce0003f6e000 */
[----:B------:R-:W-:Y:S02]  /*1440*/  @!P0 FSEL R8, R8, R16, !P2 ;  /* 0x0000001008088208 */ /* 0x000fe40005000000 */
[-C--:B------:R-:W-:Y:S02]  /*1450*/  FSETP.NAN.AND P0, PT, R10, R10.reuse, PT ;  /* 0x0000000a0a00720b */ /* 0x080fe40003f08000 */
[----:B------:R-:W-:Y:S02]  /*1460*/  @!P1 FSEL R9, R9, R17, !P3 ;  /* 0x0000001109099208 */ /* 0x000fe40005800000 */
[----:B------:R-:W-:-:S09]  /*1470*/  FSETP.GEU.AND P1, PT, R18, R10, PT ;  /* 0x0000000a1200720b */ /* 0x000fd20003f2e000 */
[----:B------:R-:W-:Y:S02]  /*1480*/  @!P0 FSEL R10, R10, R18, !P1 ;  /* 0x000000120a0a8208 */ /* 0x000fe40004800000 */
[-C--:B------:R-:W-:Y:S02]  /*1490*/  FSETP.NAN.AND P0, PT, R11, R11.reuse, PT ;  /* 0x0000000b0b00720b */ /* 0x080fe40003f08000 */
[----:B----4-:R-:W-:Y:S02]  /*14a0*/  FSETP.NAN.AND P1, PT, R4, R4, PT ;  /* 0x000000040400720b */ /* 0x010fe40003f28000 */
[----:B------:R-:W-:Y:S02]  /*14b0*/  FSETP.GEU.AND P2, PT, R19, R11, PT ;  /* 0x0000000b1300720b */ /* 0x000fe40003f4e000 */
[----:B------:R-:W-:-:S07]  /*14c0*/  FSETP.NAN.AND P3, PT, R7, R7, PT ;  /* 0x000000070700720b */ /* 0x000fce0003f68000 */
[----:B------:R-:W-:Y:S02]  /*14d0*/  @!P0 FSEL R11, R11, R19, !P2 ;  /* 0x000000130b0b8208 */ /* 0x000fe40005000000 */
[----:B------:R-:W-:Y:S02]  /*14e0*/  FSETP.GEU.AND P2, PT, R12, R4, PT ;  /* 0x000000040c00720b */ /* 0x000fe40003f4e000 */
[-C--:B------:R-:W-:Y:S02]  /*14f0*/  FSETP.NAN.AND P0, PT, R5, R5.reuse, PT ;  /* 0x000000050500720b */ /* 0x080fe40003f08000 */
[----:B------:R-:W-:Y:S02]  /*1500*/  @!P1 SEL R4, R4, R12, !P2 ;  /* 0x0000000c04049207 */ /* 0x000fe40005000000 */
[----:B------:R-:W-:Y:S02]  /*1510*/  FSETP.NAN.AND P2, PT, R6, R6, PT ;  /* 0x000000060600720b */ /* 0x000fe40003f48000 */
[----:B------:R-:W-:-:S02]  /*1520*/  FSETP.GEU.AND P1, PT, R13, R5, PT ;  /* 0x000000050d00720b */ /* 0x000fc40003f2e000 */
[----:B------:R-:W-:Y:S02]  /*1530*/  FSETP.GEU.AND P4, PT, R14, R6, PT ;  /* 0x000000060e00720b */ /* 0x000fe40003f8e000 */
[----:B------:R-:W-:-:S03]  /*1540*/  FSETP.GEU.AND P5, PT, R15, R7, PT ;  /* 0x000000070f00720b */ /* 0x000fc60003fae000 */
[----:B------:R-:W-:Y:S02]  /*1550*/  @!P0 SEL R5, R5, R13, !P1 ;  /* 0x0000000d05058207 */ /* 0x000fe40004800000 */
[----:B------:R-:W-:Y:S02]  /*1560*/  @!P3 SEL R7, R7, R15, !P5 ;  /* 0x0000000f0707b207 */ /* 0x000fe40006800000 */
[----:B------:R-:W-:Y:S02]  /*1570*/  @!P2 SEL R6, R6, R14, !P4 ;  /* 0x0000000e0606a207 */ /* 0x000fe40006000000 */
[----:B------:R-:W-:Y:S01]  /*1580*/  LOP3.LUT R16, R24, 0x7f, RZ, 0xc0, !PT ;  /* 0x0000007f18107812 */ /* 0x000fe200078ec0ff */
[----:B------:R-:W-:Y:S04]  /*1590*/  STS [R3], R4 ;  /* 0x0000000403007388 */ /* 0x000fe80000000800 */
[----:B------:R-:W-:Y:S01]  /*15a0*/  STS [R3+0x4], R5 ;  /* 0x0000040503007388 */ /* 0x000fe20000000800 */
[----:B------:R-:W-:-:S03]  /*15b0*/  LOP3.LUT R17, R16, 0x80, RZ, 0xfc, !PT ;  /* 0x0000008010117812 */ /* 0x000fc600078efcff */
[----:B------:R-:W-:Y:S01]  /*15c0*/  STS [R3+0x8], R6 ;  /* 0x0000080603007388 */ /* 0x000fe20000000800 */
[----:B------:R-:W-:-:S03]  /*15d0*/  LOP3.LUT R25, R16, 0x100, RZ, 0xfc, !PT ;  /* 0x0000010010197812 */ /* 0x000fc600078efcff */
[----:B------:R3:W-:Y:S01]  /*15e0*/  STS [R3+0xc], R7 ;  /* 0x00000c0703007388 */ /* 0x0007e20000000800 */
[----:B------:R-:W-:Y:S02]  /*15f0*/  LOP3.LUT R26, R16, 0x180, RZ, 0xfc, !PT ;  /* 0x00000180101a7812 */ /* 0x000fe400078efcff */
[----:B------:R-:W-:Y:S02]  /*1600*/  SHF.R.U32.HI R30, RZ, 0x3, R24 ;  /* 0x00000003ff1e7819 */ /* 0x000fe40000011618 */
[----:B------:R-:W-:Y:S02]  /*1610*/  SHF.R.U32.HI R24, RZ, 0x3, R17 ;  /* 0x00000003ff187819 */ /* 0x000fe40000011611 */
[----:B------:R-:W-:Y:S02]  /*1620*/  SHF.R.U32.HI R25, RZ, 0x3, R25 ;  /* 0x00000003ff197819 */ /* 0x000fe40000011619 */
[----:B------:R-:W-:Y:S02]  /*1630*/  SHF.R.U32.HI R27, RZ, 0x3, R26 ;  /* 0x00000003ff1b7819 */ /* 0x000fe4000001161a */
[----:B------:R-:W-:-:S02]  /*1640*/  LOP3.LUT R17, R30, 0xc, RZ, 0xc0, !PT ;  /* 0x0000000c1e117812 */ /* 0x000fc400078ec0ff */
[----:B------:R-:W-:Y:S02]  /*1650*/  LOP3.LUT R24, R24, 0x1c, RZ, 0xc0, !PT ;  /* 0x0000001c18187812 */ /* 0x000fe400078ec0ff */
[----:B------:R-:W-:Y:S02]  /*1660*/  LOP3.LUT R26, R25, 0x2c, RZ, 0xc0, !PT ;  /* 0x0000002c191a7812 */ /* 0x000fe400078ec0ff */
[----:B-1----:R-:W-:Y:S01]  /*1670*/  LOP3.LUT R28, R27, 0x3c, RZ, 0xc0, !PT ;  /* 0x0000003c1b1c7812 */ /* 0x002fe200078ec0ff */
[----:B------:R-:W-:Y:S02]  /*1680*/  VIADD R17, R17, UR5 ;  /* 0x0000000511117c36 */ /* 0x000fe40008000000 */
[----:B------:R-:W-:Y:S02]  /*1690*/  VIADD R25, R24, UR5 ;  /* 0x0000000518197c36 */ /* 0x000fe40008000000 */
[----:B------:R-:W-:Y:S02]  /*16a0*/  VIADD R27, R26, UR5 ;  /* 0x000000051a1b7c36 */ /* 0x000fe40008000000 */
[----:B------:R-:W-:-:S02]  /*16b0*/  VIADD R29, R28, UR5 ;  /* 0x000000051c1d7c36 */ /* 0x000fc40008000000 */
[C---:B------:R-:W-:Y:S02]  /*16c0*/  IMAD R17, R16.reuse, 0x4, R17 ;  /* 0x0000000410117824 */ /* 0x040fe400078e0211 */
[C---:B------:R-:W-:Y:S02]  /*16d0*/  IMAD R26, R16.reuse, 0x4, R25 ;  /* 0x00000004101a7824 */ /* 0x040fe400078e0219 */
[C---:B------:R-:W-:Y:S02]  /*16e0*/  IMAD R27, R16.reuse, 0x4, R27 ;  /* 0x00000004101b7824 */ /* 0x040fe400078e021b */
[----:B------:R-:W-:Y:S01]  /*16f0*/  IMAD R16, R16, 0x4, R29 ;  /* 0x0000000410107824 */ /* 0x000fe200078e021d */
[----:B------:R-:W-:-:S04]  /*1700*/  SHF.R.U32.HI R24, RZ, 0x5, R0 ;  /* 0x00000005ff187819 */ /* 0x000fc80000011600 */
[----:B------:R-:W-:-:S04]  /*1710*/  SGXT.U32 R24, R24, 0x2 ;  /* 0x000000021818781a */ /* 0x000fc80000000000 */
[----:B------:R-:W-:Y:S01]  /*1720*/  LOP3.LUT R25, R24, UR4, RZ, 0xfc, !PT ;  /* 0x0000000418197c12 */ /* 0x000fe2000f8efcff */
[----:B------:R-:W-:Y:S01]  /*1730*/  IMAD.MOV.U32 R24, RZ, RZ, RZ ;  /* 0x000000ffff187224 */ /* 0x000fe200078e00ff */
[----:B------:R-:W-:-:S03]  /*1740*/  LOP3.LUT R0, R2, 0x1f, R0, 0xf8, !PT ;  /* 0x0000001f02007812 */ /* 0x000fc600078ef800 */
[C---:B------:R-:W-:Y:S01]  /*1750*/  IMAD.HI R2, R25.reuse, -0x779bd671, R24 ;  /* 0x8864298f19027827 */ /* 0x040fe200078e0218 */
[----:B------:R-:W-:-:S03]  /*1760*/  LOP3.LUT R19, R25, 0x4, RZ, 0xfc, !PT ;  /* 0x0000000419137812 */ /* 0x000fc600078efcff */
[----:B------:R-:W-:Y:S01]  /*1770*/  IMAD.MOV.U32 R18, RZ, RZ, RZ ;  /* 0x000000ffff127224 */ /* 0x000fe200078e00ff */
[----:B------:R-:W-:-:S03]  /*1780*/  SHF.R.U32.HI R29, RZ, 0x1f, R2 ;  /* 0x0000001fff1d7819 */ /* 0x000fc60000011602 */
[----:B------:R-:W-:Y:S01]  /*1790*/  IMAD.HI R12, R19, -0x779bd671, R18 ;  /* 0x8864298f130c7827 */ /* 0x000fe200078e0212 */
[----:B------:R-:W-:-:S04]  /*17a0*/  LEA.HI.SX32 R29, R2, R29, 0x17 ;  /* 0x0000001d021d7211 */ /* 0x000fc800078fbaff */
[----:B------:R-:W-:Y:S01]  /*17b0*/  SHF.R.U32.HI R13, RZ, 0x1f, R12 ;  /* 0x0000001fff0d7819 */ /* 0x000fe2000001160c */
[----:B------:R-:W-:-:S03]  /*17c0*/  IMAD R31, R29, -0x3c1, R25 ;  /* 0xfffffc3f1d1f7824 */ /* 0x000fc600078e0219 */
[----:B------:R-:W-:Y:S01]  /*17d0*/  LEA.HI.SX32 R18, R12, R13, 0x17 ;  /* 0x0000000d0c127211 */ /* 0x000fe200078fbaff */
[----:B------:R-:W-:Y:S01]  /*17e0*/  IMAD R2, R0, 0x3c1, R31 ;  /* 0x000003c100027824 */ /* 0x000fe200078e021f */
[C---:B------:R-:W-:Y:S01]  /*17f0*/  LOP3.LUT R13, R25.reuse, 0x8, RZ, 0xfc, !PT ;  /* 0x00000008190d7812 */ /* 0x040fe200078efcff */
[----:B------:R-:W-:Y:S01]  /*1800*/  IMAD.MOV.U32 R12, RZ, RZ, RZ ;  /* 0x000000ffff0c7224 */ /* 0x000fe200078e00ff */
[----:B------:R-:W-:Y:S01]  /*1810*/  LOP3.LUT R15, R25, 0x10, RZ, 0xfc, !PT ;  /* 0x00000010190f7812 */ /* 0x000fe200078efcff */
[----:B------:R-:W-:Y:S01]  /*1820*/  IMAD R2, R29, 0x1e8020, R2 ;  /* 0x001e80201d027824 */ /* 0x000fe200078e0202 */
[----:B------:R-:W-:Y:S01]  /*1830*/  LOP3.LUT R29, R25, 0xc, RZ, 0xfc, !PT ;  /* 0x0000000c191d7812 */ /* 0x000fe200078efcff */
[----:B------:R-:W-:-:S04]  /*1840*/  IMAD.HI R12, R13, -0x779bd671, R12 ;  /* 0x8864298f0d0c7827 */ /* 0x000fc800078e020c */
[----:B------:R-:W-:Y:S02]  /*1850*/  IMAD.MOV.U32 R14, RZ, RZ, RZ ;  /* 0x000000ffff0e7224 */ /* 0x000fe400078e00ff */
[----:B------:R-:W-:Y:S01]  /*1860*/  IMAD.MOV.U32 R28, RZ, RZ, RZ ;  /* 0x000000ffff1c7224 */ /* 0x000fe200078e00ff */
[----:B---3--:R-:W-:Y:S01]  /*1870*/  LOP3.LUT R7, R25, 0x14, RZ, 0xfc, !PT ;  /* 0x0000001419077812 */ /* 0x008fe200078efcff */
[----:B------:R-:W-:Y:S01]  /*1880*/  IMAD.HI R5, R15, -0x779bd671, R14 ;  /* 0x8864298f0f057827 */ /* 0x000fe200078e020e */
[----:B------:R-:W-:-:S03]  /*1890*/  SHF.R.U32.HI R14, RZ, 0x1f, R12 ;  /* 0x0000001fff0e7819 */ /* 0x000fc6000001160c */
[----:B------:R-:W-:Y:S01]  /*18a0*/  IMAD.HI R4, R29, -0x779bd671, R28 ;  /* 0x8864298f1d047827 */ /* 0x000fe200078e021c */
[----:B------:R-:W-:Y:S01]  /*18b0*/  BAR.SYNC.DEFER_BLOCKING 0x0 ;  /* 0x0000000000007b1d */ /* 0x000fe20000010000 */
[----:B------:R-:W-:Y:S02]  /*18c0*/  ISETP.GE.AND P0, PT, R0, 0x440, PT ;  /* 0x000004400000780c */ /* 0x000fe40003f06270 */
[----:B------:R-:W-:Y:S01]  /*18d0*/  IMAD.MOV.U32 R6, RZ, RZ, RZ ;  /* 0x000000ffff067224 */ /* 0x000fe200078e00ff */
[----:B------:R-:W-:Y:S02]  /*18e0*/  LEA.HI.SX32 R12, R12, R14, 0x17 ;  /* 0x0000000e0c0c7211 */ /* 0x000fe400078fbaff */
[----:B------:R-:W-:Y:S01]  /*18f0*/  SHF.R.U32.HI R14, RZ, 0x1f, R5 ;  /* 0x0000001fff0e7819 */ /* 0x000fe20000011605 */
[----:B------:R-:W-:-:S03]  /*1900*/  IMAD.HI R6, R7, -0x779bd671, R6 ;  /* 0x8864298f07067827 */ /* 0x000fc600078e0206 */
[----:B------:R-:W-:Y:S02]  /*1910*/  LEA.HI.SX32 R14, R5, R14, 0x17 ;  /* 0x0000000e050e7211 */ /* 0x000fe400078fbaff */
[----:B------:R-:W-:-:S04]  /*1920*/  SHF.R.U32.HI R5, RZ, 0x1f, R6 ;  /* 0x0000001fff057819 */ /* 0x000fc80000011606 */
[----:B------:R-:W-:Y:S02]  /*1930*/  LEA.HI.SX32 R5, R6, R5, 0x17 ;  /* 0x0000000506057211 */ /* 0x000fe400078fbaff */
[----:B------:R-:W-:Y:S01]  /*1940*/  ISETP.LT.AND P6, PT, R19, 0xf04, !P0 ;  /* 0x00000f041300780c */ /* 0x000fe200047c1270 */
[----:B------:R-:W-:-:S04]  /*1950*/  IMAD R19, R18, -0x3c1, R19 ;  /* 0xfffffc3f12137824 */ /* 0x000fc800078e0213 */
[----:B------:R-:W-:Y:S01]  /*1960*/  IMAD R18, R18, 0x1e8020, R19 ;  /* 0x001e802012127824 */ /* 0x000fe200078e0213 */
[-C--:B--2---:R-:W-:Y:S02]  /*1970*/  FSETP.NAN.AND P1, PT, R20, R20.reuse, PT ;  /* 0x000000141400720b */ /* 0x084fe40003f28000 */
[----:B------:R-:W-:Y:S02]  /*1980*/  FSETP.GEU.AND P3, PT, R8, R20, PT ;  /* 0x000000140800720b */ /* 0x000fe40003f6e000 */
[-C--:B------:R-:W-:Y:S02]  /*1990*/  FSETP.NAN.AND P2, PT, R21, R21.reuse, PT ;  /* 0x000000151500720b */ /* 0x080fe40003f48000 */
[----:B------:R-:W-:-:S07]  /*19a0*/  FSETP.GEU.AND P4, PT, R9, R21, PT ;  /* 0x000000150900720b */ /* 0x000fce0003f8e000 */
[----:B------:R-:W-:Y:S02]  /*19b0*/  @!P1 SEL R20, R20, R8, !P3 ;  /* 0x0000000814149207 */ /* 0x000fe40005800000 */
[-C--:B------:R-:W-:Y:S01]  /*19c0*/  FSETP.NAN.AND P3, PT, R22, R22.reuse, PT ;  /* 0x000000161600720b */ /* 0x080fe20003f68000 */
[----:B------:R-:W-:Y:S01]  /*19d0*/  LDS R8, [R16+0x600] ;  /* 0x0006000010087984 */ /* 0x000fe20000000800 */
[----:B------:R-:W-:Y:S02]  /*19e0*/  FSETP.NAN.AND P1, PT, R23, R23, PT ;  /* 0x000000171700720b */ /* 0x000fe40003f28000 */
[----:B------:R-:W-:Y:S02]  /*19f0*/  @!P2 SEL R21, R21, R9, !P4 ;  /* 0x000000091515a207 */ /* 0x000fe40006000000 */
[----:B------:R-:W-:Y:S01]  /*1a00*/  FSETP.GEU.AND P2, PT, R10, R22, PT ;  /* 0x000000160a00720b */ /* 0x000fe20003f4e000 */
[----:B------:R-:W-:Y:S01]  /*1a10*/  LDS R9, [R27+0x400] ;  /* 0x000400001b097984 */ /* 0x000fe20000000800 */
[----:B------:R-:W-:-:S05]  /*1a20*/  FSETP.GEU.AND P4, PT, R11, R23, PT ;  /* 0x000000170b00720b */ /* 0x000fca0003f8e000 */
[----:B------:R-:W-:Y:S02]  /*1a30*/  @!P3 SEL R22, R22, R10, !P2 ;  /* 0x0000000a1616b207 */ /* 0x000fe40005000000 */
[----:B------:R-:W-:Y:S01]  /*1a40*/  @!P1 SEL R23, R23, R11, !P4 ;  /* 0x0000000b17179207 */ /* 0x000fe20006000000 */
[----:B------:R-:W-:Y:S04]  /*1a50*/  LDS R10, [R26+0x200] ;  /* 0x000200001a0a7984 */ /* 0x000fe80000000800 */
[----:B------:R-:W1:Y:S01]  /*1a60*/  LDS R11, [R17] ;  /* 0x00000000110b7984 */ /* 0x000e620000000800 */
[----:B------:R-:W-:Y:S06]  /*1a70*/  BAR.SYNC.DEFER_BLOCKING 0x0 ;  /* 0x0000000000007b1d */ /* 0x000fec0000010000 */
[----:B------:R-:W-:Y:S04]  /*1a80*/  STS [R3], R20 ;  /* 0x0000001403007388 */ /* 0x000fe80000000800 */
[----:B------:R-:W-:Y:S04]  /*1a90*/  STS [R3+0x4], R21 ;  /* 0x0000041503007388 */ /* 0x000fe80000000800 */
[----:B------:R-:W-:Y:S04]  /*1aa0*/  STS [R3+0x8], R22 ;  /* 0x0000081603007388 */ /* 0x000fe80000000800 */
[----:B------:R2:W-:Y:S01]  /*1ab0*/  STS [R3+0xc], R23 ;  /* 0x00000c1703007388 */ /* 0x0005e20000000800 */
[----:B------:R-:W-:Y:S08]  /*1ac0*/  BAR.SYNC.DEFER_BLOCKING 0x0 ;  /* 0x0000000000007b1d */ /* 0x000ff00000010000 */
[----:B--2---:R-:W2:Y:S01]  /*1ad0*/  LDC.64 R22, c[0x0][0x218] ;  /* 0x00008600ff167b82 */ /* 0x004ea20000000a00 */
[----:B------:R-:W-:Y:S01]  /*1ae0*/  LOP3.LUT R21, R25, 0x18, RZ, 0xfc, !PT ;  /* 0x0000001819157812 */ /* 0x000fe200078efcff */
[----:B------:R-:W-:Y:S01]  /*1af0*/  IMAD.MOV.U32 R20, RZ, RZ, RZ ;  /* 0x000000ffff147224 */ /* 0x000fe200078e00ff */
[----:B------:R-:W-:-:S02]  /*1b00*/  SHF.R.U32.HI R3, RZ, 0x1f, R4 ;  /* 0x0000001fff037819 */ /* 0x000fc40000011604 */
[----:B------:R-:W-:Y:S02]  /*1b10*/  ISETP.LT.AND P3, PT, R25, 0xf04, !P0 ;  /* 0x00000f041900780c */ /* 0x000fe40004761270 */
[----:B------:R-:W-:Y:S01]  /*1b20*/  LEA.HI.SX32 R4, R4, R3, 0x17 ;  /* 0x0000000304047211 */ /* 0x000fe200078fbaff */
[----:B------:R-:W3:Y:S04]  /*1b30*/  LDS R17, [R17] ;  /* 0x0000000011117984 */ /* 0x000ee80000000800 */
[----:B------:R-:W4:Y:S04]  /*1b40*/  LDS R26, [R26+0x200] ;  /* 0x000200001a1a7984 */ /* 0x000f280000000800 */
[----:B------:R-:W5:Y:S01]  /*1b50*/  LDS R27, [R27+0x400] ;  /* 0x000400001b1b7984 */ /* 0x000f620000000800 */
[----:B------:R-:W-:-:S04]  /*1b60*/  IMAD.HI R3, R21, -0x779bd671, R20 ;  /* 0x8864298f15037827 */ /* 0x000fc800078e0214 */
[----:B--2---:R-:W-:Y:S01]  /*1b70*/  IMAD.WIDE R30, R2, 0x4, R22 ;  /* 0x00000004021e7825 */ /* 0x004fe200078e0216 */
[----:B------:R-:W-:Y:S02]  /*1b80*/  SHF.R.U32.HI R6, RZ, 0x1f, R3 ;  /* 0x0000001fff067819 */ /* 0x000fe40000011603 */
[----:B------:R-:W-:Y:S01]  /*1b90*/  ISETP.LT.AND P1, PT, R13, 0xf04, !P0 ;  /* 0x00000f040d00780c */ /* 0x000fe20004721270 */
[----:B------:R-:W-:Y:S01]  /*1ba0*/  IMAD R28, R4, -0x3c1, R29 ;  /* 0xfffffc3f041c7824 */ /* 0x000fe200078e021d */
[----:B------:R-:W-:Y:S01]  /*1bb0*/  LEA.HI.SX32 R6, R3, R6, 0x17 ;  /* 0x0000000603067211 */ /* 0x000fe200078fbaff */
[----:B------:R-:W-:Y:S01]  /*1bc0*/  IMAD R13, R12, -0x3c1, R13 ;  /* 0xfffffc3f0c0d7824 */ /* 0x000fe200078e020d */
[----:B-1----:R1:W-:Y:S01]  /*1bd0*/  @P3 STG.E desc[UR8][R30.64], R11 ;  /* 0x0000000b1e003986 */ /* 0x0023e2000c101908 */
[----:B------:R-:W-:Y:S01]  /*1be0*/  ISETP.LT.AND P3, PT, R15, 0xf04, !P0 ;  /* 0x00000f040f00780c */ /* 0x000fe20004761270 */
[----:B------:R-:W-:Y:S01]  /*1bf0*/  IMAD R28, R4, 0x1e8020, R28 ;  /* 0x001e8020041c7824 */ /* 0x000fe200078e021c */
[----:B------:R-:W-:Y:S01]  /*1c00*/  ISETP.LT.AND P5, PT, R21, 0xf04, !P0 ;  /* 0x00000f041500780c */ /* 0x000fe200047a1270 */
[----:B------:R-:W-:-:S02]  /*1c10*/  IMAD R15, R14, -0x3c1, R15 ;  /* 0xfffffc3f0e0f7824 */ /* 0x000fc400078e020f */
[----:B------:R-:W-:Y:S01]  /*1c20*/  IMAD R4, R5, -0x3c1, R7 ;  /* 0xfffffc3f05047824 */ /* 0x000fe200078e0207 */
[----:B------:R-:W-:Y:S01]  /*1c30*/  ISETP.LT.AND P2, PT, R29, 0xf04, !P0 ;  /* 0x00000f041d00780c */ /* 0x000fe20004741270 */
[----:B------:R-:W-:Y:S01]  /*1c40*/  IMAD R13, R12, 0x1e8020, R13 ;  /* 0x001e80200c0d7824 */ /* 0x000fe200078e020d */
[----:B------:R-:W-:Y:S01]  /*1c50*/  LOP3.LUT R25, R25, 0x1c, RZ, 0xfc, !PT ;  /* 0x0000001c19197812 */ /* 0x000fe200078efcff */
[----:B------:R-:W-:Y:S01]  /*1c60*/  IMAD R21, R6, -0x3c1, R21 ;  /* 0xfffffc3f06157824 */ /* 0x000fe200078e0215 */
[----:B------:R-:W-:Y:S01]  /*1c70*/  ISETP.LT.AND P4, PT, R7, 0xf04, !P0 ;  /* 0x00000f040700780c */ /* 0x000fe20004781270 */
[----:B------:R-:W-:Y:S02]  /*1c80*/  IMAD R3, R0, 0x3c1, R18 ;  /* 0x000003c100037824 */ /* 0x000fe400078e0212 */
[----:B------:R-:W-:Y:S02]  /*1c90*/  IMAD R15, R14, 0x1e8020, R15 ;  /* 0x001e80200e0f7824 */ /* 0x000fe400078e020f */
[----:B-1----:R-:W-:Y:S01]  /*1ca0*/  IMAD R11, R5, 0x1e8020, R4 ;  /* 0x001e8020050b7824 */ /* 0x002fe200078e0204 */
[----:B------:R-:W-:Y:S01]  /*1cb0*/  ISETP.LT.AND P0, PT, R25, 0xf04, !P0 ;  /* 0x00000f041900780c */ /* 0x000fe20004701270 */
[----:B------:R-:W-:-:S02]  /*1cc0*/  IMAD R21, R6, 0x1e8020, R21 ;  /* 0x001e802006157824 */ /* 0x000fc400078e0215 */
[C---:B------:R-:W-:Y:S02]  /*1cd0*/  IMAD R5, R0.reuse, 0x3c1, R13 ;  /* 0x000003c100057824 */ /* 0x040fe400078e020d */
[----:B------:R-:W-:Y:S02]  /*1ce0*/  IMAD R7, R0, 0x3c1, R28 ;  /* 0x000003c100077824 */ /* 0x000fe400078e021c */
[----:B------:R-:W-:-:S04]  /*1cf0*/  IMAD.WIDE R2, R3, 0x4, R22 ;  /* 0x0000000403027825 */ /* 0x000fc800078e0216 */
[C---:B------:R-:W-:Y:S02]  /*1d00*/  IMAD R13, R0.reuse, 0x3c1, R15 ;  /* 0x000003c1000d7824 */ /* 0x040fe400078e020f */
[C---:B------:R-:W-:Y:S02]  /*1d10*/  IMAD R11, R0.reuse, 0x3c1, R11 ;  /* 0x000003c1000b7824 */ /* 0x040fe400078e020b */
[----:B------:R-:W-:Y:S02]  /*1d20*/  IMAD R21, R0, 0x3c1, R21 ;  /* 0x000003c100157824 */ /* 0x000fe400078e0215 */
[--C-:B------:R-:W-:Y:S01]  /*1d30*/  IMAD.WIDE R4, R5, 0x4, R22.reuse ;  /* 0x0000000405047825 */ /* 0x100fe200078e0216 */
[----:B------:R1:W-:Y:S03]  /*1d40*/  @P6 STG.E desc[UR8][R2.64], R10 ;  /* 0x0000000a02006986 */ /* 0x0003e6000c101908 */
[--C-:B------:R-:W-:Y:S01]  /*1d50*/  IMAD.WIDE R6, R7, 0x4, R22.reuse ;  /* 0x0000000407067825 */ /* 0x100fe200078e0216 */
[----:B------:R2:W-:Y:S03]  /*1d60*/  @P1 STG.E desc[UR8][R4.64], R9 ;  /* 0x0000000904001986 */ /* 0x0005e6000c101908 */
[--C-:B------:R-:W-:Y:S01]  /*1d70*/  IMAD.WIDE R12, R13, 0x4, R22.reuse ;  /* 0x000000040d0c7825 */ /* 0x100fe200078e0216 */
[----:B------:R2:W-:Y:S03]  /*1d80*/  @P2 STG.E desc[UR8][R6.64], R8 ;  /* 0x0000000806002986 */ /* 0x0005e6000c101908 */
[--C-:B------:R-:W-:Y:S01]  /*1d90*/  IMAD.WIDE R14, R11, 0x4, R22.reuse ;  /* 0x000000040b0e7825 */ /* 0x100fe200078e0216 */
[----:B---3--:R2:W-:Y:S03]  /*1da0*/  @P3 STG.E desc[UR8][R12.64], R17 ;  /* 0x000000110c003986 */ /* 0x0085e6000c101908 */
[----:B-1----:R-:W-:Y:S01]  /*1db0*/  IMAD.WIDE R2, R21, 0x4, R22 ;  /* 0x0000000415027825 */ /* 0x002fe200078e0216 */
[----:B----4-:R2:W-:Y:S04]  /*1dc0*/  @P4 STG.E desc[UR8][R14.64], R26 ;  /* 0x0000001a0e004986 */ /* 0x0105e8000c101908 */
[----:B-----5:R2:W-:Y:S01]  /*1dd0*/  @P5 STG.E desc[UR8][R2.64], R27 ;  /* 0x0000001b02005986 */ /* 0x0205e2000c101908 */
[----:B------:R-:W-:Y:S05]  /*1de0*/  @!P0 EXIT ;  /* 0x000000000000894d */ /* 0x000fea0003800000 */
[----:B--2---:R-:W0:Y:S01]  /*1df0*/  LDS R5, [R16+0x600] ;  /* 0x0006000010057984 */ /* 0x004e220000000800 */
[----:B------:R-:W-:-:S04]  /*1e00*/  IMAD.MOV.U32 R24, RZ, RZ, RZ ;  /* 0x000000ffff187224 */ /* 0x000fc800078e00ff */
[----:B------:R-:W-:-:S05]  /*1e10*/  IMAD.HI R2, R25, -0x779bd671, R24 ;  /* 0x8864298f19027827 */ /* 0x000fca00078e0218 */
[----:B------:R-:W-:-:S04]  /*1e20*/  SHF.R.U32.HI R3, RZ, 0x1f, R2 ;  /* 0x0000001fff037819 */ /* 0x000fc80000011602 */
[----:B------:R-:W-:-:S05]  /*1e30*/  LEA.HI.SX32 R3, R2, R3, 0x17 ;  /* 0x0000000302037211 */ /* 0x000fca00078fbaff */
[----:B------:R-:W-:-:S04]  /*1e40*/  IMAD R24, R3, -0x3c1, R25 ;  /* 0xfffffc3f03187824 */ /* 0x000fc800078e0219 */
[----:B------:R-:W-:-:S04]  /*1e50*/  IMAD R3, R3, 0x1e8020, R24 ;  /* 0x001e802003037824 */ /* 0x000fc800078e0218 */
[----:B------:R-:W-:-:S04]  /*1e60*/  IMAD R3, R0, 0x3c1, R3 ;  /* 0x000003c100037824 */ /* 0x000fc800078e0203 */
[----:B------:R-:W-:-:S05]  /*1e70*/  IMAD.WIDE R22, R3, 0x4, R22 ;  /* 0x0000000403167825 */ /* 0x000fca00078e0216 */
[----:B0-----:R-:W-:Y:S01]  /*1e80*/  STG.E desc[UR8][R22.64], R5 ;  /* 0x0000000516007986 */ /* 0x001fe2000c101908 */
[----:B------:R-:W-:Y:S05]  /*1e90*/  EXIT ;  /* 0x000000000000794d */ /* 0x000fea0003800000 */
.L_x_0:
[----:B------:R-:W-:-:S00]  /*1ea0*/  BRA `(.L_x_0) ;  /* 0xfffffffc00fc7947 */ /* 0x000fc0000383ffff */
[----:B------:R-:W-:-:S00]  /*1eb0*/  NOP ;  /* 0x0000000000007918 */ /* 0x000fc00000000000 */
        /* <DEDUP_REMOVED lines=12> */
.L_x_1:


//--------------------- .nv.shared.triton_poi_fused_max_pool2d_with_indices_6 --------------------------
	.section	.nv.shared.triton_poi_fused_max_pool2d_with_indices_6,"aw",@nobits
	.sectionflags	@""
	.align	16
	.zero		1024


//--------------------- .nv.constant0.triton_poi_fused_max_pool2d_with_indices_6 --------------------------
	.section	.nv.constant0.triton_poi_fused_max_pool2d_with_indices_6,"a",@progbits
	.sectionflags	@""
	.align	4
.nv.constant0.triton_poi_fused_max_pool2d_with_indices_6:
	.zero		552
